//
// Generated by NVIDIA NVVM Compiler
//
// Compiler Build ID: CL-36424714
// Cuda compilation tools, release 13.0, V13.0.88
// Based on NVVM 20.0.0
//

.version 9.0
.target sm_100
.address_size 64

	// .globl	_Z18simulateRaceKernelP6SporcuidPii
.extern .func  (.param .b32 func_retval0) vprintf
(
	.param .b64 vprintf_param_0,
	.param .b64 vprintf_param_1
)
;
.global .align 1 .b8 $str[50] = {37, 100, 58, 32, 83, 112, 111, 114, 99, 117, 32, 32, 37, 100, 58, 32, 37, 48, 46, 50, 102, 109, 47, 115, 32, 9, 32, 37, 48, 46, 50, 102, 115, 110, 32, 9, 32, 37, 48, 46, 50, 102, 32, 109, 101, 116, 114, 101, 10};

.visible .entry _Z18simulateRaceKernelP6SporcuidPii(
	.param .u64 .ptr .align 1 _Z18simulateRaceKernelP6SporcuidPii_param_0,
	.param .u32 _Z18simulateRaceKernelP6SporcuidPii_param_1,
	.param .f64 _Z18simulateRaceKernelP6SporcuidPii_param_2,
	.param .u64 .ptr .align 1 _Z18simulateRaceKernelP6SporcuidPii_param_3,
	.param .u32 _Z18simulateRaceKernelP6SporcuidPii_param_4
)
{
	.local .align 16 .b8 	__local_depot0[32];
	.reg .b64 	%SP;
	.reg .b64 	%SPL;
	.reg .pred 	%p<26>;
	.reg .b32 	%r<106>;
	.reg .b64 	%rd<64>;
	.reg .b64 	%fd<35>;

	mov.u64 	%SPL, __local_depot0;
	cvta.local.u64 	%SP, %SPL;
	ld.param.u64 	%rd9, [_Z18simulateRaceKernelP6SporcuidPii_param_0];
	ld.param.u32 	%r41, [_Z18simulateRaceKernelP6SporcuidPii_param_1];
	ld.param.f64 	%fd1, [_Z18simulateRaceKernelP6SporcuidPii_param_2];
	ld.param.u64 	%rd10, [_Z18simulateRaceKernelP6SporcuidPii_param_3];
	ld.param.u32 	%r40, [_Z18simulateRaceKernelP6SporcuidPii_param_4];
	cvta.to.global.u64 	%rd1, %rd10;
	add.u64 	%rd11, %SP, 0;
	add.u64 	%rd2, %SPL, 0;
	mov.u32 	%r42, %tid.x;
	mov.u32 	%r1, %ctaid.x;
	mov.u32 	%r43, %ntid.x;
	mad.lo.s32 	%r2, %r1, %r43, %r42;
	setp.ge.s32 	%p1, %r2, %r41;
	@%p1 bra 	$L__BB0_42;
	cvta.to.global.u64 	%rd12, %rd9;
	mul.wide.s32 	%rd13, %r2, 24;
	add.s64 	%rd3, %rd12, %rd13;
	ld.global.f64 	%fd2, [%rd3];
	ld.global.f64 	%fd3, [%rd3+8];
	fma.rn.f64 	%fd4, %fd1, %fd2, %fd3;
	st.global.f64 	[%rd3+8], %fd4;
	setp.lt.s32 	%p2, %r40, 1;
	@%p2 bra 	$L__BB0_42;
	and.b32  	%r3, %r40, 7;
	setp.lt.u32 	%p3, %r40, 8;
	mov.b32 	%r103, 0;
	@%p3 bra 	$L__BB0_21;
	and.b32  	%r103, %r40, 2147483640;
	neg.s32 	%r91, %r103;
	add.s64 	%rd63, %rd1, 16;
	mov.u64 	%rd14, $str;
$L__BB0_4:
	.pragma "nounroll";
	ld.global.u32 	%r93, [%rd3+16];
	ld.global.u32 	%r45, [%rd63+-16];
	setp.ne.s32 	%p4, %r93, %r45;
	@%p4 bra 	$L__BB0_6;
	ld.global.f64 	%fd5, [%rd3];
	ld.global.f64 	%fd6, [%rd3+8];
	st.local.v2.u32 	[%rd2], {%r1, %r93};
	st.local.f64 	[%rd2+8], %fd5;
	st.local.v2.f64 	[%rd2+16], {%fd1, %fd6};
	cvta.global.u64 	%rd15, %rd14;
	{ // callseq 0, 0
	.param .b64 param0;
	st.param.b64 	[param0], %rd15;
	.param .b64 param1;
	st.param.b64 	[param1], %rd11;
	.param .b32 retval0;
	call.uni (retval0), 
	vprintf, 
	(
	param0, 
	param1
	);
	ld.param.b32 	%r46, [retval0];
	} // callseq 0
	ld.global.u32 	%r93, [%rd3+16];
$L__BB0_6:
	ld.global.u32 	%r48, [%rd63+-12];
	setp.ne.s32 	%p5, %r93, %r48;
	@%p5 bra 	$L__BB0_8;
	ld.global.f64 	%fd7, [%rd3];
	ld.global.f64 	%fd8, [%rd3+8];
	st.local.v2.u32 	[%rd2], {%r1, %r93};
	st.local.f64 	[%rd2+8], %fd7;
	st.local.v2.f64 	[%rd2+16], {%fd1, %fd8};
	cvta.global.u64 	%rd18, %rd14;
	{ // callseq 1, 0
	.param .b64 param0;
	st.param.b64 	[param0], %rd18;
	.param .b64 param1;
	st.param.b64 	[param1], %rd11;
	.param .b32 retval0;
	call.uni (retval0), 
	vprintf, 
	(
	param0, 
	param1
	);
	ld.param.b32 	%r49, [retval0];
	} // callseq 1
	ld.global.u32 	%r93, [%rd3+16];
$L__BB0_8:
	ld.global.u32 	%r51, [%rd63+-8];
	setp.ne.s32 	%p6, %r93, %r51;
	@%p6 bra 	$L__BB0_10;
	ld.global.f64 	%fd9, [%rd3];
	ld.global.f64 	%fd10, [%rd3+8];
	st.local.v2.u32 	[%rd2], {%r1, %r93};
	st.local.f64 	[%rd2+8], %fd9;
	st.local.v2.f64 	[%rd2+16], {%fd1, %fd10};
	cvta.global.u64 	%rd21, %rd14;
	{ // callseq 2, 0
	.param .b64 param0;
	st.param.b64 	[param0], %rd21;
	.param .b64 param1;
	st.param.b64 	[param1], %rd11;
	.param .b32 retval0;
	call.uni (retval0), 
	vprintf, 
	(
	param0, 
	param1
	);
	ld.param.b32 	%r52, [retval0];
	} // callseq 2
	ld.global.u32 	%r93, [%rd3+16];
$L__BB0_10:
	ld.global.u32 	%r54, [%rd63+-4];
	setp.ne.s32 	%p7, %r93, %r54;
	@%p7 bra 	$L__BB0_12;
	ld.global.f64 	%fd11, [%rd3];
	ld.global.f64 	%fd12, [%rd3+8];
	st.local.v2.u32 	[%rd2], {%r1, %r93};
	st.local.f64 	[%rd2+8], %fd11;
	st.local.v2.f64 	[%rd2+16], {%fd1, %fd12};
	cvta.global.u64 	%rd24, %rd14;
	{ // callseq 3, 0
	.param .b64 param0;
	st.param.b64 	[param0], %rd24;
	.param .b64 param1;
	st.param.b64 	[param1], %rd11;
	.param .b32 retval0;
	call.uni (retval0), 
	vprintf, 
	(
	param0, 
	param1
	);
	ld.param.b32 	%r55, [retval0];
	} // callseq 3
	ld.global.u32 	%r93, [%rd3+16];
$L__BB0_12:
	ld.global.u32 	%r57, [%rd63];
	setp.ne.s32 	%p8, %r93, %r57;
	@%p8 bra 	$L__BB0_14;
	ld.global.f64 	%fd13, [%rd3];
	ld.global.f64 	%fd14, [%rd3+8];
	st.local.v2.u32 	[%rd2], {%r1, %r93};
	st.local.f64 	[%rd2+8], %fd13;
	st.local.v2.f64 	[%rd2+16], {%fd1, %fd14};
	cvta.global.u64 	%rd27, %rd14;
	{ // callseq 4, 0
	.param .b64 param0;
	st.param.b64 	[param0], %rd27;
	.param .b64 param1;
	st.param.b64 	[param1], %rd11;
	.param .b32 retval0;
	call.uni (retval0), 
	vprintf, 
	(
	param0, 
	param1
	);
	ld.param.b32 	%r58, [retval0];
	} // callseq 4
	ld.global.u32 	%r93, [%rd3+16];
$L__BB0_14:
	ld.global.u32 	%r60, [%rd63+4];
	setp.ne.s32 	%p9, %r93, %r60;
	@%p9 bra 	$L__BB0_16;
	ld.global.f64 	%fd15, [%rd3];
	ld.global.f64 	%fd16, [%rd3+8];
	st.local.v2.u32 	[%rd2], {%r1, %r93};
	st.local.f64 	[%rd2+8], %fd15;
	st.local.v2.f64 	[%rd2+16], {%fd1, %fd16};
	cvta.global.u64 	%rd30, %rd14;
	{ // callseq 5, 0
	.param .b64 param0;
	st.param.b64 	[param0], %rd30;
	.param .b64 param1;
	st.param.b64 	[param1], %rd11;
	.param .b32 retval0;
	call.uni (retval0), 
	vprintf, 
	(
	param0, 
	param1
	);
	ld.param.b32 	%r61, [retval0];
	} // callseq 5
	ld.global.u32 	%r93, [%rd3+16];
$L__BB0_16:
	ld.global.u32 	%r63, [%rd63+8];
	setp.ne.s32 	%p10, %r93, %r63;
	@%p10 bra 	$L__BB0_18;
	ld.global.f64 	%fd17, [%rd3];
	ld.global.f64 	%fd18, [%rd3+8];
	st.local.v2.u32 	[%rd2], {%r1, %r93};
	st.local.f64 	[%rd2+8], %fd17;
	st.local.v2.f64 	[%rd2+16], {%fd1, %fd18};
	cvta.global.u64 	%rd33, %rd14;
	{ // callseq 6, 0
	.param .b64 param0;
	st.param.b64 	[param0], %rd33;
	.param .b64 param1;
	st.param.b64 	[param1], %rd11;
	.param .b32 retval0;
	call.uni (retval0), 
	vprintf, 
	(
	param0, 
	param1
	);
	ld.param.b32 	%r64, [retval0];
	} // callseq 6
	ld.global.u32 	%r93, [%rd3+16];
$L__BB0_18:
	ld.global.u32 	%r66, [%rd63+12];
	setp.ne.s32 	%p11, %r93, %r66;
	@%p11 bra 	$L__BB0_20;
	ld.global.f64 	%fd19, [%rd3];
	ld.global.f64 	%fd20, [%rd3+8];
	st.local.v2.u32 	[%rd2], {%r1, %r93};
	st.local.f64 	[%rd2+8], %fd19;
	st.local.v2.f64 	[%rd2+16], {%fd1, %fd20};
	cvta.global.u64 	%rd36, %rd14;
	{ // callseq 7, 0
	.param .b64 param0;
	st.param.b64 	[param0], %rd36;
	.param .b64 param1;
	st.param.b64 	[param1], %rd11;
	.param .b32 retval0;
	call.uni (retval0), 
	vprintf, 
	(
	param0, 
	param1
	);
	ld.param.b32 	%r67, [retval0];
	} // callseq 7
$L__BB0_20:
	add.s32 	%r91, %r91, 8;
	add.s64 	%rd63, %rd63, 32;
	setp.ne.s32 	%p12, %r91, 0;
	@%p12 bra 	$L__BB0_4;
$L__BB0_21:
	setp.eq.s32 	%p13, %r3, 0;
	@%p13 bra 	$L__BB0_42;
	and.b32  	%r24, %r40, 3;
	setp.lt.u32 	%p14, %r3, 4;
	@%p14 bra 	$L__BB0_32;
	ld.global.u32 	%r101, [%rd3+16];
	mul.wide.u32 	%rd38, %r103, 4;
	add.s64 	%rd7, %rd1, %rd38;
	ld.global.u32 	%r69, [%rd7];
	setp.ne.s32 	%p15, %r101, %r69;
	@%p15 bra 	$L__BB0_25;
	ld.global.f64 	%fd21, [%rd3];
	ld.global.f64 	%fd22, [%rd3+8];
	st.local.v2.u32 	[%rd2], {%r1, %r101};
	st.local.f64 	[%rd2+8], %fd21;
	st.local.v2.f64 	[%rd2+16], {%fd1, %fd22};
	mov.u64 	%rd39, $str;
	cvta.global.u64 	%rd40, %rd39;
	{ // callseq 8, 0
	.param .b64 param0;
	st.param.b64 	[param0], %rd40;
	.param .b64 param1;
	st.param.b64 	[param1], %rd11;
	.param .b32 retval0;
	call.uni (retval0), 
	vprintf, 
	(
	param0, 
	param1
	);
	ld.param.b32 	%r70, [retval0];
	} // callseq 8
	ld.global.u32 	%r101, [%rd3+16];
$L__BB0_25:
	ld.global.u32 	%r72, [%rd7+4];
	setp.ne.s32 	%p16, %r101, %r72;
	@%p16 bra 	$L__BB0_27;
	ld.global.f64 	%fd23, [%rd3];
	ld.global.f64 	%fd24, [%rd3+8];
	st.local.v2.u32 	[%rd2], {%r1, %r101};
	st.local.f64 	[%rd2+8], %fd23;
	st.local.v2.f64 	[%rd2+16], {%fd1, %fd24};
	mov.u64 	%rd42, $str;
	cvta.global.u64 	%rd43, %rd42;
	{ // callseq 9, 0
	.param .b64 param0;
	st.param.b64 	[param0], %rd43;
	.param .b64 param1;
	st.param.b64 	[param1], %rd11;
	.param .b32 retval0;
	call.uni (retval0), 
	vprintf, 
	(
	param0, 
	param1
	);
	ld.param.b32 	%r73, [retval0];
	} // callseq 9
	ld.global.u32 	%r101, [%rd3+16];
$L__BB0_27:
	ld.global.u32 	%r75, [%rd7+8];
	setp.ne.s32 	%p17, %r101, %r75;
	@%p17 bra 	$L__BB0_29;
	ld.global.f64 	%fd25, [%rd3];
	ld.global.f64 	%fd26, [%rd3+8];
	st.local.v2.u32 	[%rd2], {%r1, %r101};
	st.local.f64 	[%rd2+8], %fd25;
	st.local.v2.f64 	[%rd2+16], {%fd1, %fd26};
	mov.u64 	%rd45, $str;
	cvta.global.u64 	%rd46, %rd45;
	{ // callseq 10, 0
	.param .b64 param0;
	st.param.b64 	[param0], %rd46;
	.param .b64 param1;
	st.param.b64 	[param1], %rd11;
	.param .b32 retval0;
	call.uni (retval0), 
	vprintf, 
	(
	param0, 
	param1
	);
	ld.param.b32 	%r76, [retval0];
	} // callseq 10
	ld.global.u32 	%r101, [%rd3+16];
$L__BB0_29:
	ld.global.u32 	%r78, [%rd7+12];
	setp.ne.s32 	%p18, %r101, %r78;
	@%p18 bra 	$L__BB0_31;
	ld.global.f64 	%fd27, [%rd3];
	ld.global.f64 	%fd28, [%rd3+8];
	st.local.v2.u32 	[%rd2], {%r1, %r101};
	st.local.f64 	[%rd2+8], %fd27;
	st.local.v2.f64 	[%rd2+16], {%fd1, %fd28};
	mov.u64 	%rd48, $str;
	cvta.global.u64 	%rd49, %rd48;
	{ // callseq 11, 0
	.param .b64 param0;
	st.param.b64 	[param0], %rd49;
	.param .b64 param1;
	st.param.b64 	[param1], %rd11;
	.param .b32 retval0;
	call.uni (retval0), 
	vprintf, 
	(
	param0, 
	param1
	);
	ld.param.b32 	%r79, [retval0];
	} // callseq 11
$L__BB0_31:
	add.s32 	%r103, %r103, 4;
$L__BB0_32:
	setp.eq.s32 	%p19, %r24, 0;
	@%p19 bra 	$L__BB0_42;
	setp.eq.s32 	%p20, %r24, 1;
	@%p20 bra 	$L__BB0_39;
	ld.global.u32 	%r104, [%rd3+16];
	mul.wide.u32 	%rd51, %r103, 4;
	add.s64 	%rd8, %rd1, %rd51;
	ld.global.u32 	%r81, [%rd8];
	setp.ne.s32 	%p21, %r104, %r81;
	@%p21 bra 	$L__BB0_36;
	ld.global.f64 	%fd29, [%rd3];
	ld.global.f64 	%fd30, [%rd3+8];
	st.local.v2.u32 	[%rd2], {%r1, %r104};
	st.local.f64 	[%rd2+8], %fd29;
	st.local.v2.f64 	[%rd2+16], {%fd1, %fd30};
	mov.u64 	%rd52, $str;
	cvta.global.u64 	%rd53, %rd52;
	{ // callseq 12, 0
	.param .b64 param0;
	st.param.b64 	[param0], %rd53;
	.param .b64 param1;
	st.param.b64 	[param1], %rd11;
	.param .b32 retval0;
	call.uni (retval0), 
	vprintf, 
	(
	param0, 
	param1
	);
	ld.param.b32 	%r82, [retval0];
	} // callseq 12
	ld.global.u32 	%r104, [%rd3+16];
$L__BB0_36:
	ld.global.u32 	%r84, [%rd8+4];
	setp.ne.s32 	%p22, %r104, %r84;
	@%p22 bra 	$L__BB0_38;
	ld.global.f64 	%fd31, [%rd3];
	ld.global.f64 	%fd32, [%rd3+8];
	st.local.v2.u32 	[%rd2], {%r1, %r104};
	st.local.f64 	[%rd2+8], %fd31;
	st.local.v2.f64 	[%rd2+16], {%fd1, %fd32};
	mov.u64 	%rd55, $str;
	cvta.global.u64 	%rd56, %rd55;
	{ // callseq 13, 0
	.param .b64 param0;
	st.param.b64 	[param0], %rd56;
	.param .b64 param1;
	st.param.b64 	[param1], %rd11;
	.param .b32 retval0;
	call.uni (retval0), 
	vprintf, 
	(
	param0, 
	param1
	);
	ld.param.b32 	%r85, [retval0];
	} // callseq 13
$L__BB0_38:
	add.s32 	%r103, %r103, 2;
$L__BB0_39:
	and.b32  	%r87, %r40, 1;
	setp.eq.b32 	%p23, %r87, 1;
	not.pred 	%p24, %p23;
	@%p24 bra 	$L__BB0_42;
	ld.global.u32 	%r39, [%rd3+16];
	mul.wide.u32 	%rd58, %r103, 4;
	add.s64 	%rd59, %rd1, %rd58;
	ld.global.u32 	%r88, [%rd59];
	setp.ne.s32 	%p25, %r39, %r88;
	@%p25 bra 	$L__BB0_42;
	ld.global.f64 	%fd33, [%rd3];
	ld.global.f64 	%fd34, [%rd3+8];
	st.local.v2.u32 	[%rd2], {%r1, %r39};
	st.local.f64 	[%rd2+8], %fd33;
	st.local.v2.f64 	[%rd2+16], {%fd1, %fd34};
	mov.u64 	%rd60, $str;
	cvta.global.u64 	%rd61, %rd60;
	{ // callseq 14, 0
	.param .b64 param0;
	st.param.b64 	[param0], %rd61;
	.param .b64 param1;
	st.param.b64 	[param1], %rd11;
	.param .b32 retval0;
	call.uni (retval0), 
	vprintf, 
	(
	param0, 
	param1
	);
	ld.param.b32 	%r89, [retval0];
	} // callseq 14
$L__BB0_42:
	ret;

}


// ===== COMPILED SASS (sm_100) =====

	.target	sm_100

	.elftype	@"ET_EXEC"


//--------------------- .note.nv.tkinfo           --------------------------
	.section	.note.nv.tkinfo,"",@"SHT_NOTE"
	.sectionflags	@"SHF_NOTE_NV_TKINFO"
	.tkinfo
        /*0018*/ 	.word	0x00000002
        /*0030*/ 	.string	""
        /*0030*/ 	.string	"ptxas"
        /*0030*/ 	.string	"Cuda compilation tools, release 13.0, V13.0.88"
        /*0030*/ 	.string	"Build cuda_13.0.r13.0/compiler.36424714_0"
        /*0030*/ 	.string	"-arch sm_100 -m 64 "



//--------------------- .note.nv.cuinfo           --------------------------
	.section	.note.nv.cuinfo,"",@"SHT_NOTE"
	.sectionflags	@"SHF_NOTE_NV_CUINFO"
        /*0018*/ 	.short	0x0002
        /*001a*/ 	.short	0x0064
        /*001c*/ 	.short	0x0082
	.zero		2


//--------------------- .nv.info                  --------------------------
	.section	.nv.info,"",@"SHT_CUDA_INFO"
	.align	4


	//----- nvinfo : EIATTR_REGCOUNT
	.align		4
        /*0000*/ 	.byte	0x04, 0x2f
        /*0002*/ 	.short	(.L_2 - .L_1)
	.align		4
.L_1:
        /*0004*/ 	.word	index@(_Z18simulateRaceKernelP6SporcuidPii)
        /*0008*/ 	.word	0x0000001e


	//----- nvinfo : EIATTR_FRAME_SIZE
	.align		4
.L_2:
        /*000c*/ 	.byte	0x04, 0x11
        /*000e*/ 	.short	(.L_4 - .L_3)
	.align		4
.L_3:
        /*0010*/ 	.word	index@(_Z18simulateRaceKernelP6SporcuidPii)
        /*0014*/ 	.word	0x00000020


	//----- nvinfo : EIATTR_MIN_STACK_SIZE
	.align		4
.L_4:
        /*0018*/ 	.byte	0x04, 0x12
        /*001a*/ 	.short	(.L_6 - .L_5)
	.align		4
.L_5:
        /*001c*/ 	.word	index@(_Z18simulateRaceKernelP6SporcuidPii)
        /*0020*/ 	.word	0x00000020
.L_6:


//--------------------- .nv.compat                --------------------------
	.section	.nv.compat,"",@"SHT_CUDA_COMPAT_INFO"
	.align	4
        /*0000*/ 	.byte	0x02, 0x09, 0x00, 0x00, 0x02, 0x02, 0x01, 0x00, 0x02, 0x05, 0x05, 0x00, 0x03, 0x07, 0x01, 0x01
        /*0010*/ 	.byte	0x02, 0x03, 0x00, 0x00, 0x02, 0x06, 0x01, 0x00, 0x04, 0x0b, 0x08, 0x00, 0x01, 0x00, 0x00, 0x00
        /*0020*/ 	.byte	0x00, 0x00, 0x00, 0x00


//--------------------- .nv.info._Z18simulateRaceKernelP6SporcuidPii --------------------------
	.section	.nv.info._Z18simulateRaceKernelP6SporcuidPii,"",@"SHT_CUDA_INFO"
	.sectionflags	@""
	.align	4


	//----- nvinfo : EIATTR_CUDA_API_VERSION
	.align		4
        /*0000*/ 	.byte	0x04, 0x37
        /*0002*/ 	.short	(.L_8 - .L_7)
.L_7:
        /*0004*/ 	.word	0x00000082


	//----- nvinfo : EIATTR_KPARAM_INFO
	.align		4
.L_8:
        /*0008*/ 	.byte	0x04, 0x17
        /*000a*/ 	.short	(.L_10 - .L_9)
.L_9:
        /*000c*/ 	.word	0x00000000
        /*0010*/ 	.short	0x0004
        /*0012*/ 	.short	0x0020
        /*0014*/ 	.byte	0x00, 0xf0, 0x11, 0x00


	//----- nvinfo : EIATTR_KPARAM_INFO
	.align		4
.L_10:
        /*0018*/ 	.byte	0x04, 0x17
        /*001a*/ 	.short	(.L_12 - .L_11)
.L_11:
        /*001c*/ 	.word	0x00000000
        /*0020*/ 	.short	0x0003
        /*0022*/ 	.short	0x0018
        /*0024*/ 	.byte	0x00, 0xf5, 0x21, 0x00


	//----- nvinfo : EIATTR_KPARAM_INFO
	.align		4
.L_12:
        /*0028*/ 	.byte	0x04, 0x17
        /*002a*/ 	.short	(.L_14 - .L_13)
.L_13:
        /*002c*/ 	.word	0x00000000
        /*0030*/ 	.short	0x0002
        /*0032*/ 	.short	0x0010
        /*0034*/ 	.byte	0x00, 0xf0, 0x21, 0x00


	//----- nvinfo : EIATTR_KPARAM_INFO
	.align		4
.L_14:
        /*0038*/ 	.byte	0x04, 0x17
        /*003a*/ 	.short	(.L_16 - .L_15)
.L_15:
        /*003c*/ 	.word	0x00000000
        /*0040*/ 	.short	0x0001
        /*0042*/ 	.short	0x0008
        /*0044*/ 	.byte	0x00, 0xf0, 0x11, 0x00


	//----- nvinfo : EIATTR_KPARAM_INFO
	.align		4
.L_16:
        /*0048*/ 	.byte	0x04, 0x17
        /*004a*/ 	.short	(.L_18 - .L_17)
.L_17:
        /*004c*/ 	.word	0x00000000
        /*0050*/ 	.short	0x0000
        /*0052*/ 	.short	0x0000
        /*0054*/ 	.byte	0x00, 0xf5, 0x21, 0x00


	//----- nvinfo : EIATTR_SPARSE_MMA_MASK
	.align		4
.L_18:
        /*0058*/ 	.byte	0x03, 0x50
        /*005a*/ 	.short	0x0000


	//----- nvinfo : EIATTR_MAXREG_COUNT
	.align		4
        /*005c*/ 	.byte	0x03, 0x1b
        /*005e*/ 	.short	0x00ff


	//----- nvinfo : EIATTR_EXTERNS
	.align		4
        /*0060*/ 	.byte	0x04, 0x0f
        /*0062*/ 	.short	(.L_20 - .L_19)


	//   ....[0]....
	.align		4
.L_19:
        /*0064*/ 	.word	index@(vprintf)


	//----- nvinfo : EIATTR_MERCURY_ISA_VERSION
	.align		4
.L_20:
        /*0068*/ 	.byte	0x03, 0x5f
        /*006a*/ 	.short	0x0101


	//----- nvinfo : EIATTR_VRC_CTA_INIT_COUNT
	.align		4
        /*006c*/ 	.byte	0x02, 0x4a
	.zero		1
	.zero		1


	//----- nvinfo : EIATTR_SYSCALL_OFFSETS
	.align		4
        /*0070*/ 	.byte	0x04, 0x46
        /*0072*/ 	.short	(.L_22 - .L_21)


	//   ....[0]....
.L_21:
        /*0074*/ 	.word	0x000003a0


	//   ....[1]....
        /*0078*/ 	.word	0x000004f0


	//   ....[2]....
        /*007c*/ 	.word	0x00000640


	//   ....[3]....
        /*0080*/ 	.word	0x00000790


	//   ....[4]....
        /*0084*/ 	.word	0x000008e0


	//   ....[5]....
        /*0088*/ 	.word	0x00000a30


	//   ....[6]....
        /*008c*/ 	.word	0x00000b80


	//   ....[7]....
        /*0090*/ 	.word	0x00000cd0


	//   ....[8]....
        /*0094*/ 	.word	0x00000ef0


	//   ....[9]....
        /*0098*/ 	.word	0x00001040


	//   ....[10]....
        /*009c*/ 	.word	0x00001190


	//   ....[11]....
        /*00a0*/ 	.word	0x000012e0


	//   ....[12]....
        /*00a4*/ 	.word	0x000014a0


	//   ....[13]....
        /*00a8*/ 	.word	0x000015f0


	//   ....[14]....
        /*00ac*/ 	.word	0x000017b0


	//----- nvinfo : EIATTR_EXIT_INSTR_OFFSETS
	.align		4
.L_22:
        /*00b0*/ 	.byte	0x04, 0x1c
        /*00b2*/ 	.short	(.L_24 - .L_23)


	//   ....[0]....
.L_23:
        /*00b4*/ 	.word	0x000000c0


	//   ....[1]....
        /*00b8*/ 	.word	0x00000170


	//   ....[2]....
        /*00bc*/ 	.word	0x00000d50


	//   ....[3]....
        /*00c0*/ 	.word	0x00001320


	//   ....[4]....
        /*00c4*/ 	.word	0x00001650


	//   ....[5]....
        /*00c8*/ 	.word	0x000016b0


	//   ....[6]....
        /*00cc*/ 	.word	0x000017c0


	//----- nvinfo : EIATTR_CRS_STACK_SIZE
	.align		4
.L_24:
        /*00d0*/ 	.byte	0x04, 0x1e
        /*00d2*/ 	.short	(.L_26 - .L_25)
.L_25:
        /*00d4*/ 	.word	0x00000000


	//----- nvinfo : EIATTR_CBANK_PARAM_SIZE
	.align		4
.L_26:
        /*00d8*/ 	.byte	0x03, 0x19
        /*00da*/ 	.short	0x0024


	//----- nvinfo : EIATTR_PARAM_CBANK
	.align		4
        /*00dc*/ 	.byte	0x04, 0x0a
        /*00de*/ 	.short	(.L_28 - .L_27)
	.align		4
.L_27:
        /*00e0*/ 	.word	index@(.nv.constant0._Z18simulateRaceKernelP6SporcuidPii)
        /*00e4*/ 	.short	0x0380
        /*00e6*/ 	.short	0x0024


	//----- nvinfo : EIATTR_SW_WAR
	.align		4
.L_28:
        /*00e8*/ 	.byte	0x04, 0x36
        /*00ea*/ 	.short	(.L_30 - .L_29)
.L_29:
        /*00ec*/ 	.word	0x00000008
.L_30:


//--------------------- .nv.callgraph             --------------------------
	.section	.nv.callgraph,"",@"SHT_CUDA_CALLGRAPH"
	.align	4
	.sectionentsize	8
	.align		4
        /*0000*/ 	.word	0x00000000
	.align		4
        /*0004*/ 	.word	0xffffffff
	.align		4
        /*0008*/ 	.word	index@(_Z18simulateRaceKernelP6SporcuidPii)
	.align		4
        /*000c*/ 	.word	index@(vprintf)
	.align		4
        /*0010*/ 	.word	0x00000000
	.align		4
        /*0014*/ 	.word	0xfffffffe
	.align		4
        /*0018*/ 	.word	0x00000000
	.align		4
        /*001c*/ 	.word	0xfffffffd
	.align		4
        /*0020*/ 	.word	0x00000000
	.align		4
        /*0024*/ 	.word	0xfffffffc


//--------------------- .nv.constant4             --------------------------
	.section	.nv.constant4,"a",@progbits
	.align	8
	.align		8
.nv.constant4:
        /*0000*/ 	.dword	vprintf
	.align		8
        /*0008*/ 	.dword	$str


//--------------------- .text._Z18simulateRaceKernelP6SporcuidPii --------------------------
	.section	.text._Z18simulateRaceKernelP6SporcuidPii,"ax",@progbits
	.align	128
        .global         _Z18simulateRaceKernelP6SporcuidPii
        .type           _Z18simulateRaceKernelP6SporcuidPii,@function
        .size           _Z18simulateRaceKernelP6SporcuidPii,(.L_x_45 - _Z18simulateRaceKernelP6SporcuidPii)
        .other          _Z18simulateRaceKernelP6SporcuidPii,@"STO_CUDA_ENTRY STV_DEFAULT"
_Z18simulateRaceKernelP6SporcuidPii:
.text._Z18simulateRaceKernelP6SporcuidPii:
[----:B------:R-:W0:Y:S01]  /*0000*/  LDC R1, c[0x0][0x37c] ;  /* 0x0000df00ff017b82 */ /* 0x000e220000000800 */
[----:B------:R-:W1:Y:S01]  /*0010*/  S2R R3, SR_TID.X ;  /* 0x0000000000037919 */ /* 0x000e620000002100 */
[----:B------:R-:W2:Y:S01]  /*0020*/  LDCU UR5, c[0x0][0x2fc] ;  /* 0x00005f80ff0577ac */ /* 0x000ea20008000800 */
[----:B0-----:R-:W-:Y:S01]  /*0030*/  VIADD R1, R1, 0xffffffe0 ;  /* 0xffffffe001017836 */ /* 0x001fe20000000000 */
[----:B------:R-:W1:Y:S01]  /*0040*/  S2R R2, SR_CTAID.X ;  /* 0x0000000000027919 */ /* 0x000e620000002500 */
[----:B------:R-:W1:Y:S01]  /*0050*/  LDCU UR6, c[0x0][0x360] ;  /* 0x00006c00ff0677ac */ /* 0x000e620008000800 */
[----:B------:R-:W0:Y:S01]  /*0060*/  LDCU UR7, c[0x0][0x388] ;  /* 0x00007100ff0777ac */ /* 0x000e220008000800 */
[----:B------:R-:W3:Y:S02]  /*0070*/  LDCU UR4, c[0x0][0x2f8] ;  /* 0x00005f00ff0477ac */ /* 0x000ee40008000800 */
[----:B---3--:R-:W-:Y:S01]  /*0080*/  IADD3 R16, P1, PT, R1, UR4, RZ ;  /* 0x0000000401107c10 */ /* 0x008fe2000ff3e0ff */
[----:B-1----:R-:W-:-:S04]  /*0090*/  IMAD R3, R2, UR6, R3 ;  /* 0x0000000602037c24 */ /* 0x002fc8000f8e0203 */
[----:B--2---:R-:W-:Y:S01]  /*00a0*/  IMAD.X R17, RZ, RZ, UR5, P1 ;  /* 0x00000005ff117e24 */ /* 0x004fe200088e06ff */
[----:B0-----:R-:W-:-:S13]  /*00b0*/  ISETP.GE.AND P0, PT, R3, UR7, PT ;  /* 0x0000000703007c0c */ /* 0x001fda000bf06270 */
[----:B------:R-:W-:Y:S05]  /*00c0*/  @P0 EXIT ;  /* 0x000000000000094d */ /* 0x000fea0003800000 */
[----:B------:R-:W0:Y:S01]  /*00d0*/  LDC.64 R26, c[0x0][0x380] ;  /* 0x0000e000ff1a7b82 */ /* 0x000e220000000a00 */
[----:B------:R-:W1:Y:S01]  /*00e0*/  LDCU.64 UR36, c[0x0][0x358] ;  /* 0x00006b00ff2477ac */ /* 0x000e620008000a00 */
[----:B------:R-:W2:Y:S06]  /*00f0*/  LDCU.64 UR4, c[0x0][0x390] ;  /* 0x00007200ff0477ac */ /* 0x000eac0008000a00 */
[----:B------:R-:W3:Y:S01]  /*0100*/  LDC R0, c[0x0][0x3a0] ;  /* 0x0000e800ff007b82 */ /* 0x000ee20000000800 */
[----:B0-----:R-:W-:-:S05]  /*0110*/  IMAD.WIDE R26, R3, 0x18, R26 ;  /* 0x00000018031a7825 */ /* 0x001fca00078e021a */
[----:B-1----:R-:W2:Y:S04]  /*0120*/  LDG.E.64 R4, desc[UR36][R26.64] ;  /* 0x000000241a047981 */ /* 0x002ea8000c1e1b00 */
[----:B------:R-:W2:Y:S01]  /*0130*/  LDG.E.64 R6, desc[UR36][R26.64+0x8] ;  /* 0x000008241a067981 */ /* 0x000ea2000c1e1b00 */
[----:B---3--:R-:W-:Y:S01]  /*0140*/  ISETP.GE.AND P0, PT, R0, 0x1, PT ;  /* 0x000000010000780c */ /* 0x008fe20003f06270 */
[----:B--2---:R-:W-:-:S07]  /*0150*/  DFMA R4, R4, UR4, R6 ;  /* 0x0000000404047c2b */ /* 0x004fce0008000006 */
[----:B------:R0:W-:Y:S05]  /*0160*/  STG.E.64 desc[UR36][R26.64+0x8], R4 ;  /* 0x000008041a007986 */ /* 0x0001ea000c101b24 */
[----:B------:R-:W-:Y:S05]  /*0170*/  @!P0 EXIT ;  /* 0x000000000000894d */ /* 0x000fea0003800000 */
[C---:B------:R-:W-:Y:S01]  /*0180*/  ISETP.GE.U32.AND P0, PT, R0.reuse, 0x8, PT ;  /* 0x000000080000780c */ /* 0x040fe20003f06070 */
[----:B------:R-:W-:Y:S01]  /*0190*/  IMAD.MOV.U32 R18, RZ, RZ, RZ ;  /* 0x000000ffff127224 */ /* 0x000fe200078e00ff */
[----:B------:R-:W-:-:S11]  /*01a0*/  LOP3.LUT R22, R0, 0x7, RZ, 0xc0, !PT ;  /* 0x0000000700167812 */ /* 0x000fd600078ec0ff */
[----:B------:R-:W-:Y:S05]  /*01b0*/  @!P0 BRA `(.L_x_0) ;  /* 0x0000000800e08947 */ /* 0x000fea0003800000 */
[----:B------:R-:W1:Y:S01]  /*01c0*/  LDCU.64 UR4, c[0x0][0x398] ;  /* 0x00007300ff0477ac */ /* 0x000e620008000a00 */
[----:B------:R-:W-:Y:S01]  /*01d0*/  LOP3.LUT R18, R0, 0x7ffffff8, RZ, 0xc0, !PT ;  /* 0x7ffffff800127812 */ /* 0x000fe200078ec0ff */
[----:B------:R-:W-:Y:S04]  /*01e0*/  BSSY.RECONVERGENT B7, `(.L_x_0) ;  /* 0x00000b5000077945 */ /* 0x000fe80003800200 */
[----:B------:R-:W-:Y:S01]  /*01f0*/  IMAD.MOV R19, RZ, RZ, -R18 ;  /* 0x000000ffff137224 */ /* 0x000fe200078e0a12 */
[----:B-1----:R-:W-:-:S04]  /*0200*/  UIADD3 UR4, UP0, UPT, UR4, 0x10, URZ ;  /* 0x0000001004047890 */ /* 0x002fc8000ff1e0ff */
[----:B------:R-:W-:Y:S02]  /*0210*/  UIADD3.X UR5, UPT, UPT, URZ, UR5, URZ, UP0, !UPT ;  /* 0x00000005ff057290 */ /* 0x000fe400087fe4ff */
[----:B------:R-:W-:-:S04]  /*0220*/  IMAD.U32 R24, RZ, RZ, UR4 ;  /* 0x00000004ff187e24 */ /* 0x000fc8000f8e00ff */
[----:B------:R-:W-:-:S07]  /*0230*/  IMAD.U32 R25, RZ, RZ, UR5 ;  /* 0x00000005ff197e24 */ /* 0x000fce000f8e00ff */
.L_x_24:
[----:B--2---:R-:W2:Y:S04]  /*0240*/  LDG.E R3, desc[UR36][R26.64+0x10] ;  /* 0x000010241a037981 */ /* 0x004ea8000c1e1900 */
[----:B------:R-:W2:Y:S01]  /*0250*/  LDG.E R0, desc[UR36][R24.64+-0x10] ;  /* 0xfffff02418007981 */ /* 0x000ea2000c1e1900 */
[----:B------:R-:W-:Y:S01]  /*0260*/  VIADD R19, R19, 0x8 ;  /* 0x0000000813137836 */ /* 0x000fe20000000000 */
[----:B------:R-:W-:Y:S04]  /*0270*/  BSSY.RECONVERGENT B6, `(.L_x_1) ;  /* 0x0000015000067945 */ /* 0x000fe80003800200 */
[----:B------:R-:W-:-:S04]  /*0280*/  ISETP.NE.AND P1, PT, R19, RZ, PT ;  /* 0x000000ff1300720c */ /* 0x000fc80003f25270 */
[----:B------:R-:W-:Y:S02]  /*0290*/  P2R R23, PR, RZ, 0x2 ;  /* 0x00000002ff177803 */ /* 0x000fe40000000000 */
[----:B--2---:R-:W-:-:S13]  /*02a0*/  ISETP.NE.AND P0, PT, R3, R0, PT ;  /* 0x000000000300720c */ /* 0x004fda0003f05270 */
[----:B-1--4-:R-:W-:Y:S05]  /*02b0*/  @P0 BRA `(.L_x_2) ;  /* 0x0000000000400947 */ /* 0x012fea0003800000 */
[----:B------:R-:W2:Y:S01]  /*02c0*/  LDG.E.64 R10, desc[UR36][R26.64+0x8] ;  /* 0x000008241a0a7981 */ /* 0x000ea2000c1e1b00 */
[----:B------:R-:W2:Y:S03]  /*02d0*/  LDC.64 R8, c[0x0][0x390] ;  /* 0x0000e400ff087b82 */ /* 0x000ea60000000a00 */
[----:B------:R-:W3:Y:S01]  /*02e0*/  LDG.E.64 R14, desc[UR36][R26.64] ;  /* 0x000000241a0e7981 */ /* 0x000ee2000c1e1b00 */
[----:B------:R-:W-:Y:S01]  /*02f0*/  MOV R12, 0x0 ;  /* 0x00000000000c7802 */ /* 0x000fe20000000f00 */
[----:B------:R-:W0:Y:S01]  /*0300*/  LDCU.64 UR4, c[0x4][0x8] ;  /* 0x01000100ff0477ac */ /* 0x000e220008000a00 */
[----:B------:R-:W-:Y:S01]  /*0310*/  IMAD.MOV.U32 R6, RZ, RZ, R16 ;  /* 0x000000ffff067224 */ /* 0x000fe200078e0010 */
[----:B------:R1:W-:Y:S01]  /*0320*/  STL.64 [R1], R2 ;  /* 0x0000000201007387 */ /* 0x0003e20000100a00 */
[----:B------:R-:W-:Y:S02]  /*0330*/  IMAD.MOV.U32 R7, RZ, RZ, R17 ;  /* 0x000000ffff077224 */ /* 0x000fe400078e0011 */
[----:B------:R-:W4:Y:S01]  /*0340*/  LDC.64 R12, c[0x4][R12] ;  /* 0x010000000c0c7b82 */ /* 0x000f220000000a00 */
[----:B0-----:R-:W-:Y:S01]  /*0350*/  IMAD.U32 R4, RZ, RZ, UR4 ;  /* 0x00000004ff047e24 */ /* 0x001fe2000f8e00ff */
[----:B------:R-:W-:Y:S01]  /*0360*/  MOV R5, UR5 ;  /* 0x0000000500057c02 */ /* 0x000fe20008000f00 */
[----:B--2---:R1:W-:Y:S04]  /*0370*/  STL.128 [R1+0x10], R8 ;  /* 0x0000100801007387 */ /* 0x0043e80000100c00 */
[----:B---34-:R1:W-:Y:S02]  /*0380*/  STL.64 [R1+0x8], R14 ;  /* 0x0000080e01007387 */ /* 0x0183e40000100a00 */
[----:B------:R-:W-:-:S07]  /*0390*/  LEPC R20, `(.L_x_3) ;  /* 0x000000001014794e */ /* 0x000fce0000000000 */
[----:B-1----:R-:W-:Y:S05]  /*03a0*/  CALL.ABS.NOINC R12 ;  /* 0x000000000c007343 */ /* 0x002fea0003c00000 */
.L_x_3:
[----:B------:R1:W5:Y:S02]  /*03b0*/  LDG.E R3, desc[UR36][R26.64+0x10] ;  /* 0x000010241a037981 */ /* 0x000364000c1e1900 */
.L_x_2:
[----:B------:R-:W-:Y:S05]  /*03c0*/  BSYNC.RECONVERGENT B6 ;  /* 0x0000000000067941 */ /* 0x000fea0003800200 */
.L_x_1:
[----:B------:R-:W2:Y:S01]  /*03d0*/  LDG.E R0, desc[UR36][R24.64+-0xc] ;  /* 0xfffff42418007981 */ /* 0x000ea2000c1e1900 */
[----:B------:R-:W-:Y:S01]  /*03e0*/  BSSY.RECONVERGENT B6, `(.L_x_4) ;  /* 0x0000013000067945 */ /* 0x000fe20003800200 */
[----:B--2--5:R-:W-:-:S13]  /*03f0*/  ISETP.NE.AND P0, PT, R3, R0, PT ;  /* 0x000000000300720c */ /* 0x024fda0003f05270 */
[----:B------:R-:W-:Y:S05]  /*0400*/  @P0 BRA `(.L_x_5) ;  /* 0x0000000000400947 */ /* 0x000fea0003800000 */
        /* <DEDUP_REMOVED lines=8> */
[----:B------:R-:W1:Y:S01]  /*0490*/  LDC.64 R12, c[0x4][R12] ;  /* 0x010000000c0c7b82 */ /* 0x000e620000000a00 */
[----:B0-----:R-:W-:-:S02]  /*04a0*/  IMAD.U32 R4, RZ, RZ, UR4 ;  /* 0x00000004ff047e24 */ /* 0x001fc4000f8e00ff */
[----:B------:R-:W-:Y:S01]  /*04b0*/  IMAD.U32 R5, RZ, RZ, UR5 ;  /* 0x00000005ff057e24 */ /* 0x000fe2000f8e00ff */
[----:B--2---:R4:W-:Y:S04]  /*04c0*/  STL.128 [R1+0x10], R8 ;  /* 0x0000100801007387 */ /* 0x0049e80000100c00 */
[----:B-1-3--:R4:W-:Y:S02]  /*04d0*/  STL.64 [R1+0x8], R14 ;  /* 0x0000080e01007387 */ /* 0x00a9e40000100a00 */
[----:B------:R-:W-:-:S07]  /*04e0*/  LEPC R20, `(.L_x_6) ;  /* 0x000000001014794e */ /* 0x000fce0000000000 */
[----:B----4-:R-:W-:Y:S05]  /*04f0*/  CALL.ABS.NOINC R12 ;  /* 0x000000000c007343 */ /* 0x010fea0003c00000 */
.L_x_6:
[----:B------:R2:W5:Y:S02]  /*0500*/  LDG.E R3, desc[UR36][R26.64+0x10] ;  /* 0x000010241a037981 */ /* 0x000564000c1e1900 */
.L_x_5:
[----:B------:R-:W-:Y:S05]  /*0510*/  BSYNC.RECONVERGENT B6 ;  /* 0x0000000000067941 */ /* 0x000fea0003800200 */
.L_x_4:
[----:B------:R-:W3:Y:S01]  /*0520*/  LDG.E R0, desc[UR36][R24.64+-0x8] ;  /* 0xfffff82418007981 */ /* 0x000ee2000c1e1900 */
[----:B------:R-:W-:Y:S01]  /*0530*/  BSSY.RECONVERGENT B6, `(.L_x_7) ;  /* 0x0000013000067945 */ /* 0x000fe20003800200 */
[----:B---3-5:R-:W-:-:S13]  /*0540*/  ISETP.NE.AND P0, PT, R3, R0, PT ;  /* 0x000000000300720c */ /* 0x028fda0003f05270 */
[----:B------:R-:W-:Y:S05]  /*0550*/  @P0 BRA `(.L_x_8) ;  /* 0x0000000000400947 */ /* 0x000fea0003800000 */
[----:B------:R-:W3:Y:S01]  /*0560*/  LDG.E.64 R10, desc[UR36][R26.64+0x8] ;  /* 0x000008241a0a7981 */ /* 0x000ee2000c1e1b00 */
[----:B------:R-:W3:Y:S03]  /*0570*/  LDC.64 R8, c[0x0][0x390] ;  /* 0x0000e400ff087b82 */ /* 0x000ee60000000a00 */
[----:B------:R-:W4:Y:S01]  /*0580*/  LDG.E.64 R14, desc[UR36][R26.64] ;  /* 0x000000241a0e7981 */ /* 0x000f22000c1e1b00 */
[----:B------:R-:W-:Y:S01]  /*0590*/  MOV R12, 0x0 ;  /* 0x00000000000c7802 */ /* 0x000fe20000000f00 */
[----:B------:R-:W0:Y:S01]  /*05a0*/  LDCU.64 UR4, c[0x4][0x8] ;  /* 0x01000100ff0477ac */ /* 0x000e220008000a00 */
[----:B------:R-:W-:Y:S01]  /*05b0*/  IMAD.MOV.U32 R6, RZ, RZ, R16 ;  /* 0x000000ffff067224 */ /* 0x000fe200078e0010 */
[----:B------:R0:W-:Y:S01]  /*05c0*/  STL.64 [R1], R2 ;  /* 0x0000000201007387 */ /* 0x0001e20000100a00 */
[----:B------:R-:W-:Y:S02]  /*05d0*/  IMAD.MOV.U32 R7, RZ, RZ, R17 ;  /* 0x000000ffff077224 */ /* 0x000fe400078e0011 */
[----:B------:R-:W1:Y:S01]  /*05e0*/  LDC.64 R12, c[0x4][R12] ;  /* 0x010000000c0c7b82 */ /* 0x000e620000000a00 */
[----:B0-----:R-:W-:Y:S01]  /*05f0*/  IMAD.U32 R4, RZ, RZ, UR4 ;  /* 0x00000004ff047e24 */ /* 0x001fe2000f8e00ff */
[----:B------:R-:W-:Y:S01]  /*0600*/  MOV R5, UR5 ;  /* 0x0000000500057c02 */ /* 0x000fe20008000f00 */
[----:B---3--:R0:W-:Y:S04]  /*0610*/  STL.128 [R1+0x10], R8 ;  /* 0x0000100801007387 */ /* 0x0081e80000100c00 */
[----:B-1--4-:R0:W-:Y:S02]  /*0620*/  STL.64 [R1+0x8], R14 ;  /* 0x0000080e01007387 */ /* 0x0121e40000100a00 */
[----:B------:R-:W-:-:S07]  /*0630*/  LEPC R20, `(.L_x_9) ;  /* 0x000000001014794e */ /* 0x000fce0000000000 */
[----:B0-2---:R-:W-:Y:S05]  /*0640*/  CALL.ABS.NOINC R12 ;  /* 0x000000000c007343 */ /* 0x005fea0003c00000 */
.L_x_9:
[----:B------:R3:W5:Y:S02]  /*0650*/  LDG.E R3, desc[UR36][R26.64+0x10] ;  /* 0x000010241a037981 */ /* 0x000764000c1e1900 */
.L_x_8:
[----:B------:R-:W-:Y:S05]  /*0660*/  BSYNC.RECONVERGENT B6 ;  /* 0x0000000000067941 */ /* 0x000fea0003800200 */
.L_x_7:
[----:B------:R-:W4:Y:S01]  /*0670*/  LDG.E R0, desc[UR36][R24.64+-0x4] ;  /* 0xfffffc2418007981 */ /* 0x000f22000c1e1900 */
[----:B------:R-:W-:Y:S01]  /*0680*/  BSSY.RECONVERGENT B6, `(.L_x_10) ;  /* 0x0000013000067945 */ /* 0x000fe20003800200 */
[----:B----45:R-:W-:-:S13]  /*0690*/  ISETP.NE.AND P0, PT, R3, R0, PT ;  /* 0x000000000300720c */ /* 0x030fda0003f05270 */
[----:B------:R-:W-:Y:S05]  /*06a0*/  @P0 BRA `(.L_x_11) ;  /* 0x0000000000400947 */ /* 0x000fea0003800000 */
[----:B------:R-:W4:Y:S01]  /*06b0*/  LDG.E.64 R10, desc[UR36][R26.64+0x8] ;  /* 0x000008241a0a7981 */ /* 0x000f22000c1e1b00 */
[----:B------:R-:W4:Y:S03]  /*06c0*/  LDC.64 R8, c[0x0][0x390] ;  /* 0x0000e400ff087b82 */ /* 0x000f260000000a00 */
[----:B------:R-:W5:Y:S01]  /*06d0*/  LDG.E.64 R14, desc[UR36][R26.64] ;  /* 0x000000241a0e7981 */ /* 0x000f62000c1e1b00 */
        /* <DEDUP_REMOVED lines=8> */
[----:B----4-:R0:W-:Y:S04]  /*0760*/  STL.128 [R1+0x10], R8 ;  /* 0x0000100801007387 */ /* 0x0101e80000100c00 */
[----:B-1---5:R0:W-:Y:S02]  /*0770*/  STL.64 [R1+0x8], R14 ;  /* 0x0000080e01007387 */ /* 0x0221e40000100a00 */
[----:B------:R-:W-:-:S07]  /*0780*/  LEPC R20, `(.L_x_12) ;  /* 0x000000001014794e */ /* 0x000fce0000000000 */
[----:B0-23--:R-:W-:Y:S05]  /*0790*/  CALL.ABS.NOINC R12 ;  /* 0x000000000c007343 */ /* 0x00dfea0003c00000 */
.L_x_12:
[----:B------:R4:W5:Y:S02]  /*07a0*/  LDG.E R3, desc[UR36][R26.64+0x10] ;  /* 0x000010241a037981 */ /* 0x000964000c1e1900 */
.L_x_11:
[----:B------:R-:W-:Y:S05]  /*07b0*/  BSYNC.RECONVERGENT B6 ;  /* 0x0000000000067941 */ /* 0x000fea0003800200 */
.L_x_10:
[----:B------:R-:W2:Y:S01]  /*07c0*/  LDG.E R0, desc[UR36][R24.64] ;  /* 0x0000002418007981 */ /* 0x000ea2000c1e1900 */
[----:B------:R-:W-:Y:S01]  /*07d0*/  BSSY.RECONVERGENT B6, `(.L_x_13) ;  /* 0x0000013000067945 */ /* 0x000fe20003800200 */
[----:B--2--5:R-:W-:-:S13]  /*07e0*/  ISETP.NE.AND P0, PT, R3, R0, PT ;  /* 0x000000000300720c */ /* 0x024fda0003f05270 */
[----:B------:R-:W-:Y:S05]  /*07f0*/  @P0 BRA `(.L_x_14) ;  /* 0x0000000000400947 */ /* 0x000fea0003800000 */
[----:B------:R-:W2:Y:S01]  /*0800*/  LDG.E.64 R10, desc[UR36][R26.64+0x8] ;  /* 0x000008241a0a7981 */ /* 0x000ea2000c1e1b00 */
[----:B------:R-:W2:Y:S03]  /*0810*/  LDC.64 R8, c[0x0][0x390] ;  /* 0x0000e400ff087b82 */ /* 0x000ea60000000a00 */
[----:B------:R-:W5:Y:S01]  /*0820*/  LDG.E.64 R14, desc[UR36][R26.64] ;  /* 0x000000241a0e7981 */ /* 0x000f62000c1e1b00 */
        /* <DEDUP_REMOVED lines=8> */
[----:B--2---:R0:W-:Y:S04]  /*08b0*/  STL.128 [R1+0x10], R8 ;  /* 0x0000100801007387 */ /* 0x0041e80000100c00 */
[----:B-1---5:R0:W-:Y:S02]  /*08c0*/  STL.64 [R1+0x8], R14 ;  /* 0x0000080e01007387 */ /* 0x0221e40000100a00 */
[----:B------:R-:W-:-:S07]  /*08d0*/  LEPC R20, `(.L_x_15) ;  /* 0x000000001014794e */ /* 0x000fce0000000000 */
[----:B0--34-:R-:W-:Y:S05]  /*08e0*/  CALL.ABS.NOINC R12 ;  /* 0x000000000c007343 */ /* 0x019fea0003c00000 */
.L_x_15:
[----:B------:R2:W5:Y:S02]  /*08f0*/  LDG.E R3, desc[UR36][R26.64+0x10] ;  /* 0x000010241a037981 */ /* 0x000564000c1e1900 */
.L_x_14:
[----:B------:R-:W-:Y:S05]  /*0900*/  BSYNC.RECONVERGENT B6 ;  /* 0x0000000000067941 */ /* 0x000fea0003800200 */
.L_x_13:
[----:B------:R-:W3:Y:S01]  /*0910*/  LDG.E R0, desc[UR36][R24.64+0x4] ;  /* 0x0000042418007981 */ /* 0x000ee2000c1e1900 */
[----:B------:R-:W-:Y:S01]  /*0920*/  BSSY.RECONVERGENT B6, `(.L_x_16) ;  /* 0x0000013000067945 */ /* 0x000fe20003800200 */
[----:B---3-5:R-:W-:-:S13]  /*0930*/  ISETP.NE.AND P0, PT, R3, R0, PT ;  /* 0x000000000300720c */ /* 0x028fda0003f05270 */
[----:B------:R-:W-:Y:S05]  /*0940*/  @P0 BRA `(.L_x_17) ;  /* 0x0000000000400947 */ /* 0x000fea0003800000 */
[----:B------:R-:W3:Y:S01]  /*0950*/  LDG.E.64 R10, desc[UR36][R26.64+0x8] ;  /* 0x000008241a0a7981 */ /* 0x000ee2000c1e1b00 */
[----:B------:R-:W3:Y:S03]  /*0960*/  LDC.64 R8, c[0x0][0x390] ;  /* 0x0000e400ff087b82 */ /* 0x000ee60000000a00 */
        /* <DEDUP_REMOVED lines=9> */
[----:B---3--:R0:W-:Y:S04]  /*0a00*/  STL.128 [R1+0x10], R8 ;  /* 0x0000100801007387 */ /* 0x0081e80000100c00 */
[----:B-1---5:R0:W-:Y:S02]  /*0a10*/  STL.64 [R1+0x8], R14 ;  /* 0x0000080e01007387 */ /* 0x0221e40000100a00 */
[----:B------:R-:W-:-:S07]  /*0a20*/  LEPC R20, `(.L_x_18) ;  /* 0x000000001014794e */ /* 0x000fce0000000000 */
[----:B0-2-4-:R-:W-:Y:S05]  /*0a30*/  CALL.ABS.NOINC R12 ;  /* 0x000000000c007343 */ /* 0x015fea0003c00000 */
.L_x_18:
[----:B------:R3:W5:Y:S02]  /*0a40*/  LDG.E R3, desc[UR36][R26.64+0x10] ;  /* 0x000010241a037981 */ /* 0x000764000c1e1900 */
.L_x_17:
[----:B------:R-:W-:Y:S05]  /*0a50*/  BSYNC.RECONVERGENT B6 ;  /* 0x0000000000067941 */ /* 0x000fea0003800200 */
.L_x_16:
        /* <DEDUP_REMOVED lines=19> */
.L_x_21:
[----:B------:R2:W5:Y:S02]  /*0b90*/  LDG.E R3, desc[UR36][R26.64+0x10] ;  /* 0x000010241a037981 */ /* 0x000564000c1e1900 */
.L_x_20:
[----:B------:R-:W-:Y:S05]  /*0ba0*/  BSYNC.RECONVERGENT B6 ;  /* 0x0000000000067941 */ /* 0x000fea0003800200 */
.L_x_19:
        /* <DEDUP_REMOVED lines=19> */
.L_x_23:
[----:B------:R-:W-:Y:S05]  /*0ce0*/  BSYNC.RECONVERGENT B6 ;  /* 0x0000000000067941 */ /* 0x000fea0003800200 */
.L_x_22:
[----:B------:R-:W-:Y:S02]  /*0cf0*/  ISETP.NE.AND P6, PT, R23, RZ, PT ;  /* 0x000000ff1700720c */ /* 0x000fe40003fc5270 */
[----:B------:R-:W-:-:S05]  /*0d00*/  IADD3 R24, P0, PT, R24, 0x20, RZ ;  /* 0x0000002018187810 */ /* 0x000fca0007f1e0ff */
[----:B------:R-:W-:-:S06]  /*0d10*/  IMAD.X R25, RZ, RZ, R25, P0 ;  /* 0x000000ffff197224 */ /* 0x000fcc00000e0619 */
[----:B------:R-:W-:Y:S05]  /*0d20*/  @P6 BRA `(.L_x_24) ;  /* 0xfffffff400446947 */ /* 0x000fea000383ffff */
[----:B------:R-:W-:Y:S05]  /*0d30*/  BSYNC.RECONVERGENT B7 ;  /* 0x0000000000077941 */ /* 0x000fea0003800200 */
.L_x_0:
[----:B------:R-:W-:-:S13]  /*0d40*/  ISETP.NE.AND P0, PT, R22, RZ, PT ;  /* 0x000000ff1600720c */ /* 0x000fda0003f05270 */
[----:B------:R-:W-:Y:S05]  /*0d50*/  @!P0 EXIT ;  /* 0x000000000000894d */ /* 0x000fea0003800000 */
[----:B------:R-:W3:Y:S01]  /*0d60*/  LDC R19, c[0x0][0x3a0] ;  /* 0x0000e800ff137b82 */ /* 0x000ee20000000800 */
[----:B------:R-:W-:Y:S02]  /*0d70*/  ISETP.GE.U32.AND P0, PT, R22, 0x4, PT ;  /* 0x000000041600780c */ /* 0x000fe40003f06070 */
[----:B---3--:R-:W-:-:S11]  /*0d80*/  LOP3.LUT R19, R19, 0x3, RZ, 0xc0, !PT ;  /* 0x0000000313137812 */ /* 0x008fd600078ec0ff */
[----:B------:R-:W-:Y:S05]  /*0d90*/  @!P0 BRA `(.L_x_25) ;  /* 0x00000004005c8947 */ /* 0x000fea0003800000 */
[----:B------:R-:W3:Y:S01]  /*0da0*/  LDC.64 R22, c[0x0][0x398] ;  /* 0x0000e600ff167b82 */ /* 0x000ee20000000a00 */
[----:B------:R-:W5:Y:S01]  /*0db0*/  LDG.E R3, desc[UR36][R26.64+0x10] ;  /* 0x000010241a037981 */ /* 0x000f62000c1e1900 */
[----:B---3--:R-:W-:-:S05]  /*0dc0*/  IMAD.WIDE.U32 R22, R18, 0x4, R22 ;  /* 0x0000000412167825 */ /* 0x008fca00078e0016 */
[----:B------:R-:W5:Y:S01]  /*0dd0*/  LDG.E R0, desc[UR36][R22.64] ;  /* 0x0000002416007981 */ /* 0x000f62000c1e1900 */
[----:B------:R-:W-:Y:S01]  /*0de0*/  BSSY.RECONVERGENT B6, `(.L_x_26) ;  /* 0x0000013000067945 */ /* 0x000fe20003800200 */
[----:B-----5:R-:W-:-:S13]  /*0df0*/  ISETP.NE.AND P0, PT, R3, R0, PT ;  /* 0x000000000300720c */ /* 0x020fda0003f05270 */
        /* <DEDUP_REMOVED lines=10> */
[----:B0-----:R-:W-:Y:S01]  /*0ea0*/  MOV R4, UR4 ;  /* 0x0000000400047c02 */ /* 0x001fe20008000f00 */
[----:B------:R-:W-:Y:S01]  /*0eb0*/  IMAD.U32 R5, RZ, RZ, UR5 ;  /* 0x00000005ff057e24 */ /* 0x000fe2000f8e00ff */
[----:B---3--:R0:W-:Y:S04]  /*0ec0*/  STL.128 [R1+0x10], R8 ;  /* 0x0000100801007387 */ /* 0x0081e80000100c00 */
[----:B-1---5:R0:W-:Y:S02]  /*0ed0*/  STL.64 [R1+0x8], R14 ;  /* 0x0000080e01007387 */ /* 0x0221e40000100a00 */
[----:B------:R-:W-:-:S07]  /*0ee0*/  LEPC R20, `(.L_x_28) ;  /* 0x000000001014794e */ /* 0x000fce0000000000 */
[----:B0-2-4-:R-:W-:Y:S05]  /*0ef0*/  CALL.ABS.NOINC R12 ;  /* 0x000000000c007343 */ /* 0x015fea0003c00000 */
.L_x_28:
[----:B------:R3:W5:Y:S02]  /*0f00*/  LDG.E R3, desc[UR36][R26.64+0x10] ;  /* 0x000010241a037981 */ /* 0x000764000c1e1900 */
.L_x_27:
[----:B------:R-:W-:Y:S05]  /*0f10*/  BSYNC.RECONVERGENT B6 ;  /* 0x0000000000067941 */ /* 0x000fea0003800200 */
.L_x_26:
        /* <DEDUP_REMOVED lines=16> */
[----:B-1---5:R0:W-:Y:S02]  /*1020*/  STL.64 [R1+0x8], R14 ;  /* 0x0000080e01007387 */ /* 0x0221e40000100a00 */
[----:B------:R-:W-:-:S07]  /*1030*/  LEPC R20, `(.L_x_31) ;  /* 0x000000001014794e */ /* 0x000fce0000000000 */
[----:B0--34-:R-:W-:Y:S05]  /*1040*/  CALL.ABS.NOINC R12 ;  /* 0x000000000c007343 */ /* 0x019fea0003c00000 */
.L_x_31:
[----:B------:R2:W5:Y:S02]  /*1050*/  LDG.E R3, desc[UR36][R26.64+0x10] ;  /* 0x000010241a037981 */ /* 0x000564000c1e1900 */
.L_x_30:
[----:B------:R-:W-:Y:S05]  /*1060*/  BSYNC.RECONVERGENT B6 ;  /* 0x0000000000067941 */ /* 0x000fea0003800200 */
.L_x_29:
        /* <DEDUP_REMOVED lines=19> */
.L_x_34:
[----:B------:R3:W5:Y:S02]  /*11a0*/  LDG.E R3, desc[UR36][R26.64+0x10] ;  /* 0x000010241a037981 */ /* 0x000764000c1e1900 */
.L_x_33:
[----:B------:R-:W-:Y:S05]  /*11b0*/  BSYNC.RECONVERGENT B6 ;  /* 0x0000000000067941 */ /* 0x000fea0003800200 */
.L_x_32:
        /* <DEDUP_REMOVED lines=11> */
[----:B------:R0:W1:Y:S01]  /*1270*/  LDC.64 R14, c[0x4][R0] ;  /* 0x01000000000e7b82 */ /* 0x0000620000000a00 */
[----:B------:R-:W-:-:S02]  /*1280*/  IMAD.MOV.U32 R7, RZ, RZ, R17 ;  /* 0x000000ffff077224 */ /* 0x000fc400078e0011 */
[----:B0-----:R-:W-:Y:S02]  /*1290*/  IMAD.U32 R4, RZ, RZ, UR4 ;  /* 0x00000004ff047e24 */ /* 0x001fe4000f8e00ff */
[----:B------:R-:W-:Y:S01]  /*12a0*/  IMAD.U32 R5, RZ, RZ, UR5 ;  /* 0x00000005ff057e24 */ /* 0x000fe2000f8e00ff */
[----:B--2---:R0:W-:Y:S04]  /*12b0*/  STL.128 [R1+0x10], R8 ;  /* 0x0000100801007387 */ /* 0x0041e80000100c00 */
[----:B-1---5:R0:W-:Y:S02]  /*12c0*/  STL.64 [R1+0x8], R12 ;  /* 0x0000080c01007387 */ /* 0x0221e40000100a00 */
[----:B------:R-:W-:-:S07]  /*12d0*/  LEPC R20, `(.L_x_36) ;  /* 0x000000001014794e */ /* 0x000fce0000000000 */
[----:B0--34-:R-:W-:Y:S05]  /*12e0*/  CALL.ABS.NOINC R14 ;  /* 0x000000000e007343 */ /* 0x019fea0003c00000 */
.L_x_36:
[----:B------:R-:W-:Y:S05]  /*12f0*/  BSYNC.RECONVERGENT B6 ;  /* 0x0000000000067941 */ /* 0x000fea0003800200 */
.L_x_35:
[----:B------:R-:W-:-:S07]  /*1300*/  IADD3 R18, PT, PT, R18, 0x4, RZ ;  /* 0x0000000412127810 */ /* 0x000fce0007ffe0ff */
.L_x_25:
[----:B------:R-:W-:-:S13]  /*1310*/  ISETP.NE.AND P0, PT, R19, RZ, PT ;  /* 0x000000ff1300720c */ /* 0x000fda0003f05270 */
[----:B------:R-:W-:Y:S05]  /*1320*/  @!P0 EXIT ;  /* 0x000000000000894d */ /* 0x000fea0003800000 */
[----:B------:R-:W-:-:S13]  /*1330*/  ISETP.NE.AND P0, PT, R19, 0x1, PT ;  /* 0x000000011300780c */ /* 0x000fda0003f05270 */
[----:B------:R-:W-:Y:S05]  /*1340*/  @!P0 BRA `(.L_x_37) ;  /* 0x0000000000b48947 */ /* 0x000fea0003800000 */
[----:B------:R-:W5:Y:S01]  /*1350*/  LDC.64 R22, c[0x0][0x398] ;  /* 0x0000e600ff167b82 */ /* 0x000f620000000a00 */
[----:B------:R-:W2:Y:S01]  /*1360*/  LDG.E R3, desc[UR36][R26.64+0x10] ;  /* 0x000010241a037981 */ /* 0x000ea2000c1e1900 */
[----:B-----5:R-:W-:-:S05]  /*1370*/  IMAD.WIDE.U32 R22, R18, 0x4, R22 ;  /* 0x0000000412167825 */ /* 0x020fca00078e0016 */
[----:B------:R-:W2:Y:S01]  /*1380*/  LDG.E R0, desc[UR36][R22.64] ;  /* 0x0000002416007981 */ /* 0x000ea2000c1e1900 */
[----:B------:R-:W-:Y:S01]  /*1390*/  BSSY.RECONVERGENT B6, `(.L_x_38) ;  /* 0x0000013000067945 */ /* 0x000fe20003800200 */
[----:B--2---:R-:W-:-:S13]  /*13a0*/  ISETP.NE.AND P0, PT, R3, R0, PT ;  /* 0x000000000300720c */ /* 0x004fda0003f05270 */
        /* <DEDUP_REMOVED lines=16> */
.L_x_40:
[----:B------:R2:W5:Y:S02]  /*14b0*/  LDG.E R3, desc[UR36][R26.64+0x10] ;  /* 0x000010241a037981 */ /* 0x000564000c1e1900 */
.L_x_39:
[----:B------:R-:W-:Y:S05]  /*14c0*/  BSYNC.RECONVERGENT B6 ;  /* 0x0000000000067941 */ /* 0x000fea0003800200 */
.L_x_38:
        /* <DEDUP_REMOVED lines=11> */
[----:B------:R0:W1:Y:S01]  /*1580*/  LDC.64 R14, c[0x4][R0] ;  /* 0x01000000000e7b82 */ /* 0x0000620000000a00 */
[----:B------:R-:W-:Y:S01]  /*1590*/  MOV R7, R17 ;  /* 0x0000001100077202 */ /* 0x000fe20000000f00 */
[----:B0-----:R-:W-:-:S02]  /*15a0*/  IMAD.U32 R4, RZ, RZ, UR4 ;  /* 0x00000004ff047e24 */ /* 0x001fc4000f8e00ff */
[----:B------:R-:W-:Y:S01]  /*15b0*/  IMAD.U32 R5, RZ, RZ, UR5 ;  /* 0x00000005ff057e24 */ /* 0x000fe2000f8e00ff */
[----:B---3--:R0:W-:Y:S04]  /*15c0*/  STL.128 [R1+0x10], R8 ;  /* 0x0000100801007387 */ /* 0x0081e80000100c00 */
[----:B-1---5:R0:W-:Y:S02]  /*15d0*/  STL.64 [R1+0x8], R12 ;  /* 0x0000080c01007387 */ /* 0x0221e40000100a00 */
[----:B------:R-:W-:-:S07]  /*15e0*/  LEPC R20, `(.L_x_42) ;  /* 0x000000001014794e */ /* 0x000fce0000000000 */
[----:B0-2-4-:R-:W-:Y:S05]  /*15f0*/  CALL.ABS.NOINC R14 ;  /* 0x000000000e007343 */ /* 0x015fea0003c00000 */
.L_x_42:
[----:B------:R-:W-:Y:S05]  /*1600*/  BSYNC.RECONVERGENT B6 ;  /* 0x0000000000067941 */ /* 0x000fea0003800200 */
.L_x_41:
[----:B------:R-:W-:-:S07]  /*1610*/  VIADD R18, R18, 0x2 ;  /* 0x0000000212127836 */ /* 0x000fce0000000000 */
.L_x_37:
[----:B------:R-:W5:Y:S02]  /*1620*/  LDC R0, c[0x0][0x3a0] ;  /* 0x0000e800ff007b82 */ /* 0x000f640000000800 */
[----:B-----5:R-:W-:-:S04]  /*1630*/  LOP3.LUT R0, R0, 0x1, RZ, 0xc0, !PT ;  /* 0x0000000100007812 */ /* 0x020fc800078ec0ff */
[----:B------:R-:W-:-:S13]  /*1640*/  ISETP.NE.U32.AND P0, PT, R0, 0x1, PT ;  /* 0x000000010000780c */ /* 0x000fda0003f05070 */
[----:B------:R-:W-:Y:S05]  /*1650*/  @P0 EXIT ;  /* 0x000000000000094d */ /* 0x000fea0003800000 */
[----:B0-----:R-:W0:Y:S01]  /*1660*/  LDC.64 R4, c[0x0][0x398] ;  /* 0x0000e600ff047b82 */ /* 0x001e220000000a00 */
[----:B------:R-:W5:Y:S01]  /*1670*/  LDG.E R15, desc[UR36][R26.64+0x10] ;  /* 0x000010241a0f7981 */ /* 0x000f62000c1e1900 */
[----:B0-----:R-:W-:-:S06]  /*1680*/  IMAD.WIDE.U32 R18, R18, 0x4, R4 ;  /* 0x0000000412127825 */ /* 0x001fcc00078e0004 */
[----:B------:R-:W5:Y:S02]  /*1690*/  LDG.E R18, desc[UR36][R18.64] ;  /* 0x0000002412127981 */ /* 0x000f64000c1e1900 */
[----:B-----5:R-:W-:-:S13]  /*16a0*/  ISETP.NE.AND P0, PT, R15, R18, PT ;  /* 0x000000120f00720c */ /* 0x020fda0003f05270 */
[----:B------:R-:W-:Y:S05]  /*16b0*/  @P0 EXIT ;  /* 0x000000000000094d */ /* 0x000fea0003800000 */
[----:B------:R-:W5:Y:S01]  /*16c0*/  LDG.E.64 R12, desc[UR36][R26.64] ;  /* 0x000000241a0c7981 */ /* 0x000f62000c1e1b00 */
[----:B------:R-:W0:Y:S03]  /*16d0*/  LDC.64 R8, c[0x0][0x390] ;  /* 0x0000e400ff087b82 */ /* 0x000e260000000a00 */
[----:B------:R-:W0:Y:S01]  /*16e0*/  LDG.E.64 R10, desc[UR36][R26.64+0x8] ;  /* 0x000008241a0a7981 */ /* 0x000e22000c1e1b00 */
[----:B------:R-:W-:Y:S01]  /*16f0*/  IMAD.MOV.U32 R14, RZ, RZ, R2 ;  /* 0x000000ffff0e7224 */ /* 0x000fe200078e0002 */
[----:B------:R-:W-:Y:S01]  /*1700*/  MOV R0, 0x0 ;  /* 0x0000000000007802 */ /* 0x000fe20000000f00 */
[----:B------:R-:W1:Y:S01]  /*1710*/  LDCU.64 UR4, c[0x4][0x8] ;  /* 0x01000100ff0477ac */ /* 0x000e620008000a00 */
[----:B------:R-:W-:Y:S02]  /*1720*/  IMAD.MOV.U32 R6, RZ, RZ, R16 ;  /* 0x000000ffff067224 */ /* 0x000fe400078e0010 */
[----:B------:R0:W-:Y:S01]  /*1730*/  STL.64 [R1], R14 ;  /* 0x0000000e01007387 */ /* 0x0001e20000100a00 */
[----:B------:R0:W0:Y:S01]  /*1740*/  LDC.64 R2, c[0x4][R0] ;  /* 0x0100000000027b82 */ /* 0x0000220000000a00 */
[----:B------:R-:W-:-:S02]  /*1750*/  IMAD.MOV.U32 R7, RZ, RZ, R17 ;  /* 0x000000ffff077224 */ /* 0x000fc400078e0011 */
[----:B-1----:R-:W-:Y:S02]  /*1760*/  IMAD.U32 R4, RZ, RZ, UR4 ;  /* 0x00000004ff047e24 */ /* 0x002fe4000f8e00ff */
[----:B------:R-:W-:Y:S01]  /*1770*/  IMAD.U32 R5, RZ, RZ, UR5 ;  /* 0x00000005ff057e24 */ /* 0x000fe2000f8e00ff */
[----:B-----5:R1:W-:Y:S04]  /*1780*/  STL.64 [R1+0x8], R12 ;  /* 0x0000080c01007387 */ /* 0x0203e80000100a00 */
[----:B0-----:R1:W-:Y:S02]  /*1790*/  STL.128 [R1+0x10], R8 ;  /* 0x0000100801007387 */ /* 0x0013e40000100c00 */
[----:B------:R-:W-:-:S07]  /*17a0*/  LEPC R20, `(.L_x_43) ;  /* 0x000000001014794e */ /* 0x000fce0000000000 */
[----:B-1234-:R-:W-:Y:S05]  /*17b0*/  CALL.ABS.NOINC R2 ;  /* 0x0000000002007343 */ /* 0x01efea0003c00000 */
.L_x_43:
[----:B------:R-:W-:Y:S05]  /*17c0*/  EXIT ;  /* 0x000000000000794d */ /* 0x000fea0003800000 */
.L_x_44:
[----:B------:R-:W-:-:S00]  /*17d0*/  BRA `(.L_x_44) ;  /* 0xfffffffc00fc7947 */ /* 0x000fc0000383ffff */
[----:B------:R-:W-:-:S00]  /*17e0*/  NOP ;  /* 0x0000000000007918 */ /* 0x000fc00000000000 */
        /* <DEDUP_REMOVED lines=9> */
.L_x_45:


//--------------------- .nv.global.init           --------------------------
	.section	.nv.global.init,"aw",@progbits
.nv.global.init:
	.type		$str,@object
	.size		$str,(.L_0 - $str)
$str:
        /*0000*/ 	.byte	0x25, 0x64, 0x3a, 0x20, 0x53, 0x70, 0x6f, 0x72, 0x63, 0x75, 0x20, 0x20, 0x25, 0x64, 0x3a, 0x20
        /*0010*/ 	.byte	0x25, 0x30, 0x2e, 0x32, 0x66, 0x6d, 0x2f, 0x73, 0x20, 0x09, 0x20, 0x25, 0x30, 0x2e, 0x32, 0x66
        /*0020*/ 	.byte	0x73, 0x6e, 0x20, 0x09, 0x20, 0x25, 0x30, 0x2e, 0x32, 0x66, 0x20, 0x6d, 0x65, 0x74, 0x72, 0x65
        /*0030*/ 	.byte	0x0a, 0x00
.L_0:


//--------------------- .nv.shared.reserved.0     --------------------------
	.section	.nv.shared.reserved.0,"aw",@nobits
	.weak		__nv_reservedSMEM_offset_0_alias
	.size		__nv_reservedSMEM_offset_0_alias, 0, 64
	.other		__nv_reservedSMEM_offset_0_alias,@"STO_CUDA_RESERVED_SHARED STV_DEFAULT"
__nv_reservedSMEM_offset_0_alias:
	.zero		0
	.zero		64


//--------------------- .nv.constant0._Z18simulateRaceKernelP6SporcuidPii --------------------------
	.section	.nv.constant0._Z18simulateRaceKernelP6SporcuidPii,"a",@progbits
	.sectionflags	@""
	.align	4
.nv.constant0._Z18simulateRaceKernelP6SporcuidPii:
	.zero		932


//--------------------- SYMBOLS --------------------------

	.type		.nv.reservedSmem.offset0,@object
	.size		.nv.reservedSmem.offset0,0x4
	.type		vprintf,@function
